	.headerflags	@"EF_CUDA_TEXMODE_UNIFIED EF_CUDA_64BIT_ADDRESS EF_CUDA_ACCELERATORS EF_CUDA_SM90 EF_CUDA_VIRTUAL_SM(EF_CUDA_SM90)"
	.elftype	@"ET_EXEC"


//--------------------- .nv.info                  --------------------------
	.section	.nv.info,"",@"SHT_CUDA_INFO"
	.align	4


	//----- nvinfo : EIATTR_REGCOUNT
	.align		4
        /*0000*/ 	.byte	0x04, 0x2f
        /*0002*/ 	.short	(.L_1 - .L_0)
	.align		4
.L_0:
        /*0004*/ 	.word	index@(triton_poi_fused_convolution_15)
        /*0008*/ 	.word	0x00000011


	//----- nvinfo : EIATTR_MIN_STACK_SIZE
	.align		4
.L_1:
        /*000c*/ 	.byte	0x04, 0x12
        /*000e*/ 	.short	(.L_3 - .L_2)
	.align		4
.L_2:
        /*0010*/ 	.word	index@(triton_poi_fused_convolution_15)
        /*0014*/ 	.word	0x00000000


	//----- nvinfo : EIATTR_FRAME_SIZE
	.align		4
.L_3:
        /*0018*/ 	.byte	0x04, 0x11
        /*001a*/ 	.short	(.L_5 - .L_4)
	.align		4
.L_4:
        /*001c*/ 	.word	index@(triton_poi_fused_convolution_15)
        /*0020*/ 	.word	0x00000000


	//----- nvinfo : EIATTR_MIN_STACK_SIZE
	.align		4
.L_5:
        /*0024*/ 	.byte	0x04, 0x12
        /*0026*/ 	.short	(.L_7 - .L_6)
	.align		4
.L_6:
        /*0028*/ 	.word	index@(triton_poi_fused_convolution_15)
        /*002c*/ 	.word	0x00000000
.L_7:


//--------------------- .nv.info.triton_poi_fused_convolution_15 --------------------------
	.section	.nv.info.triton_poi_fused_convolution_15,"",@"SHT_CUDA_INFO"
	.sectionflags	@""
	.align	4


	//----- nvinfo : EIATTR_CUDA_API_VERSION
	.align		4
        /*0000*/ 	.byte	0x04, 0x37
        /*0002*/ 	.short	(.L_9 - .L_8)
.L_8:
        /*0004*/ 	.word	0x0000007c


	//----- nvinfo : EIATTR_KPARAM_INFO
	.align		4
.L_9:
        /*0008*/ 	.byte	0x04, 0x17
        /*000a*/ 	.short	(.L_11 - .L_10)
.L_10:
        /*000c*/ 	.word	0x00000000
        /*0010*/ 	.short	0x0004
        /*0012*/ 	.short	0x001c
        /*0014*/ 	.byte	0x00, 0xf0, 0x11, 0x00


	//----- nvinfo : EIATTR_KPARAM_INFO
	.align		4
.L_11:
        /*0018*/ 	.byte	0x04, 0x17
        /*001a*/ 	.short	(.L_13 - .L_12)
.L_12:
        /*001c*/ 	.word	0x00000000
        /*0020*/ 	.short	0x0003
        /*0022*/ 	.short	0x0018
        /*0024*/ 	.byte	0x00, 0xf0, 0x11, 0x00


	//----- nvinfo : EIATTR_KPARAM_INFO
	.align		4
.L_13:
        /*0028*/ 	.byte	0x04, 0x17
        /*002a*/ 	.short	(.L_15 - .L_14)
.L_14:
        /*002c*/ 	.word	0x00000000
        /*0030*/ 	.short	0x0002
        /*0032*/ 	.short	0x0010
        /*0034*/ 	.byte	0x00, 0xf4, 0x21, 0x00


	//----- nvinfo : EIATTR_KPARAM_INFO
	.align		4
.L_15:
        /*0038*/ 	.byte	0x04, 0x17
        /*003a*/ 	.short	(.L_17 - .L_16)
.L_16:
        /*003c*/ 	.word	0x00000000
        /*0040*/ 	.short	0x0001
        /*0042*/ 	.short	0x0008
        /*0044*/ 	.byte	0x00, 0xf4, 0x21, 0x00


	//----- nvinfo : EIATTR_KPARAM_INFO
	.align		4
.L_17:
        /*0048*/ 	.byte	0x04, 0x17
        /*004a*/ 	.short	(.L_19 - .L_18)
.L_18:
        /*004c*/ 	.word	0x00000000
        /*0050*/ 	.short	0x0000
        /*0052*/ 	.short	0x0000
        /*0054*/ 	.byte	0x00, 0xf4, 0x21, 0x00


	//----- nvinfo : EIATTR_SPARSE_MMA_MASK
	.align		4
.L_19:
        /*0058*/ 	.byte	0x03, 0x50
        /*005a*/ 	.short	0x0000


	//----- nvinfo : EIATTR_MAXREG_COUNT
	.align		4
        /*005c*/ 	.byte	0x03, 0x1b
        /*005e*/ 	.short	0x00ff


	//----- nvinfo : EIATTR_EXIT_INSTR_OFFSETS
	.align		4
        /*0060*/ 	.byte	0x04, 0x1c
        /*0062*/ 	.short	(.L_21 - .L_20)


	//   ....[0]....
.L_20:
        /*0064*/ 	.word	0x00000320


	//   ....[1]....
        /*0068*/ 	.word	0x00000370


	//----- nvinfo : EIATTR_REQNTID
	.align		4
.L_21:
        /*006c*/ 	.byte	0x04, 0x10
        /*006e*/ 	.short	(.L_23 - .L_22)
.L_22:
        /*0070*/ 	.word	0x00000080
        /*0074*/ 	.word	0x00000001
        /*0078*/ 	.word	0x00000001


	//----- nvinfo : EIATTR_CBANK_PARAM_SIZE
	.align		4
.L_23:
        /*007c*/ 	.byte	0x03, 0x19
        /*007e*/ 	.short	0x0020


	//----- nvinfo : EIATTR_PARAM_CBANK
	.align		4
        /*0080*/ 	.byte	0x04, 0x0a
        /*0082*/ 	.short	(.L_25 - .L_24)
	.align		4
.L_24:
        /*0084*/ 	.word	index@(.nv.constant0.triton_poi_fused_convolution_15)
        /*0088*/ 	.short	0x0210
        /*008a*/ 	.short	0x0020


	//----- nvinfo : EIATTR_SW_WAR
	.align		4
.L_25:
        /*008c*/ 	.byte	0x04, 0x36
        /*008e*/ 	.short	(.L_27 - .L_26)
.L_26:
        /*0090*/ 	.word	0x00000008
.L_27:


//--------------------- .nv.callgraph             --------------------------
	.section	.nv.callgraph,"",@"SHT_CUDA_CALLGRAPH"
	.align	4
	.sectionentsize	8
	.align		4
        /*0000*/ 	.word	0x00000000
	.align		4
        /*0004*/ 	.word	0xffffffff
	.align		4
        /*0008*/ 	.word	0x00000000
	.align		4
        /*000c*/ 	.word	0xfffffffe
	.align		4
        /*0010*/ 	.word	0x00000000
	.align		4
        /*0014*/ 	.word	0xfffffffd
	.align		4
        /*0018*/ 	.word	0x00000000
	.align		4
        /*001c*/ 	.word	0xfffffffc


//--------------------- .text.triton_poi_fused_convolution_15 --------------------------
	.section	.text.triton_poi_fused_convolution_15,"ax",@progbits
	.sectionflags	@"SHF_BARRIERS=1"
	.align	128
        .global         triton_poi_fused_convolution_15
        .type           triton_poi_fused_convolution_15,@function
        .size           triton_poi_fused_convolution_15,(.L_x_1 - triton_poi_fused_convolution_15)
        .other          triton_poi_fused_convolution_15,@"STO_CUDA_ENTRY STV_DEFAULT"
triton_poi_fused_convolution_15:
.text.triton_poi_fused_convolution_15:
[----:B------:R-:W0:Y:S02]  /*0000*/  LDC R1, c[0x0][0x28] ;  /* 0x00000a00ff017b82 */ /* 0x000e240000000800 */
[----:B------:R-:W1:Y:S01]  /*0010*/  S2R R14, SR_TID.X ;  /* 0x00000000000e7919 */ /* 0x000e620000002100 */
[----:B------:R-:W2:Y:S01]  /*0020*/  LDC.64 R6, c[0x0][0x210] ;  /* 0x00008400ff067b82 */ /* 0x000ea20000000a00 */
[----:B------:R-:W-:Y:S01]  /*0030*/  CS2R R12, SRZ ;  /* 0x00000000000c7805 */ /* 0x000fe2000001ff00 */
[----:B------:R-:W-:Y:S01]  /*0040*/  ULDC.64 UR6, c[0x0][0x208] ;  /* 0x0000820000067ab9 */ /* 0x000fe20000000a00 */
[----:B------:R-:W3:Y:S01]  /*0050*/  S2R R4, SR_CTAID.Y ;  /* 0x0000000000047919 */ /* 0x000ee20000002600 */
[----:B------:R-:W4:Y:S01]  /*0060*/  S2R R0, SR_CTAID.X ;  /* 0x0000000000007919 */ /* 0x000f220000002500 */
[----:B-1----:R-:W-:-:S05]  /*0070*/  IMAD.SHL.U32 R2, R14, 0x2, RZ ;  /* 0x000000020e027824 */ /* 0x002fca00078e00ff */
[----:B------:R-:W-:Y:S02]  /*0080*/  LOP3.LUT R5, R2, 0xfe, RZ, 0xc0, !PT ;  /* 0x000000fe02057812 */ /* 0x000fe400078ec0ff */
[----:B------:R-:W1:Y:S01]  /*0090*/  LDC.64 R2, c[0x0][0x218] ;  /* 0x00008600ff027b82 */ /* 0x000e620000000a00 */
[----:B----4-:R-:W-:Y:S02]  /*00a0*/  ISETP.GE.AND P0, PT, R0, 0x40, PT ;  /* 0x000000400000780c */ /* 0x010fe40003f06270 */
[----:B---3--:R-:W-:-:S04]  /*00b0*/  PRMT R8, R5, 0x6540, R4 ;  /* 0x0000654005087816 */ /* 0x008fc80000000004 */
[----:B------:R-:W-:Y:S02]  /*00c0*/  SHF.R.S32.HI R9, RZ, 0x1f, R8 ;  /* 0x0000001fff097819 */ /* 0x000fe40000011408 */
[C---:B------:R-:W-:Y:S02]  /*00d0*/  ISETP.GE.AND P2, PT, R8.reuse, 0x200, PT ;  /* 0x000002000800780c */ /* 0x040fe40003f46270 */
[----:B------:R-:W-:Y:S02]  /*00e0*/  LEA.HI R9, R9, R8, RZ, 0x7 ;  /* 0x0000000809097211 */ /* 0x000fe400078f38ff */
[----:B------:R-:W-:Y:S02]  /*00f0*/  ISETP.LT.AND P1, PT, R8, 0x200, !P0 ;  /* 0x000002000800780c */ /* 0x000fe40004721270 */
[C---:B------:R-:W-:Y:S01]  /*0100*/  LOP3.LUT R11, R9.reuse, 0xffffff80, RZ, 0xc0, !PT ;  /* 0xffffff80090b7812 */ /* 0x040fe200078ec0ff */
[----:B------:R-:W-:-:S04]  /*0110*/  IMAD.SHL.U32 R9, R9, 0x40, RZ ;  /* 0x0000004009097824 */ /* 0x000fc800078e00ff */
[----:B------:R-:W-:Y:S01]  /*0120*/  IMAD.IADD R11, R8, 0x1, -R11 ;  /* 0x00000001080b7824 */ /* 0x000fe200078e0a0b */
[----:B------:R-:W-:-:S03]  /*0130*/  LOP3.LUT R10, R9, 0xffffe000, RZ, 0xc0, !PT ;  /* 0xffffe000090a7812 */ /* 0x000fc600078ec0ff */
[----:B------:R-:W-:Y:S02]  /*0140*/  IMAD R9, R0, 0x80, R11 ;  /* 0x0000008000097824 */ /* 0x000fe400078e020b */
[----:B-1----:R-:W-:-:S04]  /*0150*/  IMAD.WIDE R2, R11, 0x4, R2 ;  /* 0x000000040b027825 */ /* 0x002fc800078e0202 */
[----:B------:R-:W-:Y:S01]  /*0160*/  IMAD.IADD R9, R9, 0x1, R10 ;  /* 0x0000000109097824 */ /* 0x000fe200078e020a */
[----:B------:R-:W-:Y:S01]  /*0170*/  CS2R R10, SRZ ;  /* 0x00000000000a7805 */ /* 0x000fe2000001ff00 */
[----:B------:R-:W3:Y:S02]  /*0180*/  @!P2 LDG.E.EL.64 R12, desc[UR6][R2.64] ;  /* 0x00000006020ca981 */ /* 0x000ee4000c2e1b00 */
[----:B--2---:R-:W-:-:S05]  /*0190*/  IMAD.WIDE R6, R9, 0x4, R6 ;  /* 0x0000000409067825 */ /* 0x004fca00078e0206 */
[----:B------:R1:W3:Y:S01]  /*01a0*/  @P1 LDG.E.EL.64 R10, desc[UR6][R6.64] ;  /* 0x00000006060a1981 */ /* 0x0002e2000c2e1b00 */
[----:B------:R-:W2:Y:S01]  /*01b0*/  S2UR UR5, SR_CgaCtaId ;  /* 0x00000000000579c3 */ /* 0x000ea20000008800 */
[----:B------:R-:W-:Y:S01]  /*01c0*/  UMOV UR4, 0x400 ;  /* 0x0000040000047882 */ /* 0x000fe20000000000 */
[----:B------:R-:W-:-:S06]  /*01d0*/  LOP3.LUT R9, R14, 0x7f, RZ, 0xc0, !PT ;  /* 0x0000007f0e097812 */ /* 0x000fcc00078ec0ff */
[----:B-1----:R-:W1:Y:S01]  /*01e0*/  LDC.64 R6, c[0x0][0x220] ;  /* 0x00008800ff067b82 */ /* 0x002e620000000a00 */
[----:B--2---:R-:W-:-:S06]  /*01f0*/  UPRMT UR4, UR5, 0x654, UR4 ;  /* 0x0000065405047896 */ /* 0x004fcc0008000004 */
[----:B------:R-:W-:Y:S02]  /*0200*/  LEA R8, R5, UR4, 0x3 ;  /* 0x0000000405087c11 */ /* 0x000fe4000f8e18ff */
[----:B------:R-:W-:Y:S01]  /*0210*/  PRMT R3, R9, 0x6540, R4 ;  /* 0x0000654009037816 */ /* 0x000fe20000000004 */
[----:B------:R-:W-:-:S05]  /*0220*/  IMAD.SHL.U32 R4, R4, 0x100, RZ ;  /* 0x0000010004047824 */ /* 0x000fca00078e00ff */
[----:B------:R-:W-:Y:S02]  /*0230*/  LOP3.LUT R5, R4, 0x80, R9, 0xfe, !PT ;  /* 0x0000008004057812 */ /* 0x000fe400078efe09 */
[----:B------:R-:W-:Y:S02]  /*0240*/  ISETP.LT.AND P1, PT, R3, 0x200, !P0 ;  /* 0x000002000300780c */ /* 0x000fe40004721270 */
[----:B------:R-:W-:Y:S01]  /*0250*/  ISETP.LT.AND P0, PT, R5, 0x200, !P0 ;  /* 0x000002000500780c */ /* 0x000fe20004701270 */
[----:B------:R-:W-:-:S04]  /*0260*/  IMAD R3, R3, 0x40, R0 ;  /* 0x0000004003037824 */ /* 0x000fc800078e0200 */
[----:B-1----:R-:W-:-:S04]  /*0270*/  IMAD.WIDE R2, R3, 0x4, R6 ;  /* 0x0000000403027825 */ /* 0x002fc800078e0206 */
[----:B---3--:R-:W-:Y:S01]  /*0280*/  FADD R10, R12, R10 ;  /* 0x0000000a0c0a7221 */ /* 0x008fe20000000000 */
[----:B------:R-:W-:-:S04]  /*0290*/  FADD R11, R13, R11 ;  /* 0x0000000b0d0b7221 */ /* 0x000fc80000000000 */
[----:B------:R-:W-:Y:S04]  /*02a0*/  STS [R8], R10 ;  /* 0x0000000a08007388 */ /* 0x000fe80000000800 */
[----:B------:R-:W-:Y:S01]  /*02b0*/  STS [R8+0x8], R11 ;  /* 0x0000080b08007388 */ /* 0x000fe20000000800 */
[C---:B------:R-:W-:Y:S01]  /*02c0*/  LEA R12, R9.reuse, UR4, 0x3 ;  /* 0x00000004090c7c11 */ /* 0x040fe2000f8e18ff */
[----:B------:R-:W-:Y:S06]  /*02d0*/  BAR.SYNC.DEFER_BLOCKING 0x0 ;  /* 0x0000000000007b1d */ /* 0x000fec0000010000 */
[----:B------:R-:W1:Y:S01]  /*02e0*/  LDS R13, [R12] ;  /* 0x000000000c0d7984 */ /* 0x000e620000000800 */
[----:B------:R-:W-:-:S04]  /*02f0*/  LOP3.LUT R9, R9, 0x80, RZ, 0xfc, !PT ;  /* 0x0000008009097812 */ /* 0x000fc800078efcff */
[----:B------:R-:W-:Y:S01]  /*0300*/  LEA R9, R9, UR4, 0x3 ;  /* 0x0000000409097c11 */ /* 0x000fe2000f8e18ff */
[----:B-1----:R1:W-:Y:S01]  /*0310*/  @P1 STG.E desc[UR6][R2.64], R13 ;  /* 0x0000000d02001986 */ /* 0x0023e2000c101906 */
[----:B------:R-:W-:Y:S05]  /*0320*/  @!P0 EXIT ;  /* 0x000000000000894d */ /* 0x000fea0003800000 */
[----:B------:R-:W0:Y:S01]  /*0330*/  LDS R9, [R9] ;  /* 0x0000000009097984 */ /* 0x000e220000000800 */
[----:B-1----:R-:W-:-:S04]  /*0340*/  IMAD R3, R5, 0x40, R0 ;  /* 0x0000004005037824 */ /* 0x002fc800078e0200 */
[----:B------:R-:W-:-:S05]  /*0350*/  IMAD.WIDE R2, R3, 0x4, R6 ;  /* 0x0000000403027825 */ /* 0x000fca00078e0206 */
[----:B0-----:R-:W-:Y:S01]  /*0360*/  STG.E desc[UR6][R2.64], R9 ;  /* 0x0000000902007986 */ /* 0x001fe2000c101906 */
[----:B------:R-:W-:Y:S05]  /*0370*/  EXIT ;  /* 0x000000000000794d */ /* 0x000fea0003800000 */
.L_x_0:
[----:B------:R-:W-:-:S00]  /*0380*/  BRA `(.L_x_0) ;  /* 0xfffffffc00fc7947 */ /* 0x000fc0000383ffff */
[----:B------:R-:W-:-:S00]  /*0390*/  NOP ;  /* 0x0000000000007918 */ /* 0x000fc00000000000 */
        /* <DEDUP_REMOVED lines=14> */
.L_x_1:


//--------------------- .nv.shared.triton_poi_fused_convolution_15 --------------------------
	.section	.nv.shared.triton_poi_fused_convolution_15,"aw",@nobits
	.sectionflags	@""
	.align	16
	.zero		1024


//--------------------- .nv.constant0.triton_poi_fused_convolution_15 --------------------------
	.section	.nv.constant0.triton_poi_fused_convolution_15,"a",@progbits
	.sectionflags	@""
	.align	4
.nv.constant0.triton_poi_fused_convolution_15:
	.zero		560
